//
// Generated by NVIDIA NVVM Compiler
//
// Compiler Build ID: CL-36424714
// Cuda compilation tools, release 13.0, V13.0.88
// Based on NVVM 20.0.0
//

.version 9.0
.target sm_100
.address_size 64

	// .globl	_Z15matrixMulKernelPfS_S_i

.visible .entry _Z15matrixMulKernelPfS_S_i(
	.param .u64 .ptr .align 1 _Z15matrixMulKernelPfS_S_i_param_0,
	.param .u64 .ptr .align 1 _Z15matrixMulKernelPfS_S_i_param_1,
	.param .u64 .ptr .align 1 _Z15matrixMulKernelPfS_S_i_param_2,
	.param .u32 _Z15matrixMulKernelPfS_S_i_param_3
)
{
	.reg .pred 	%p<10>;
	.reg .b32 	%r<77>;
	.reg .b32 	%f<62>;
	.reg .b64 	%rd<67>;

	ld.param.u64 	%rd14, [_Z15matrixMulKernelPfS_S_i_param_0];
	ld.param.u64 	%rd15, [_Z15matrixMulKernelPfS_S_i_param_1];
	ld.param.u32 	%r31, [_Z15matrixMulKernelPfS_S_i_param_3];
	cvta.to.global.u64 	%rd1, %rd15;
	cvta.to.global.u64 	%rd2, %rd14;
	mov.u32 	%r32, %ctaid.x;
	mov.u32 	%r33, %ntid.x;
	mov.u32 	%r34, %tid.x;
	mad.lo.s32 	%r1, %r32, %r33, %r34;
	mov.u32 	%r35, %ctaid.y;
	mov.u32 	%r36, %ntid.y;
	mov.u32 	%r37, %tid.y;
	mad.lo.s32 	%r38, %r35, %r36, %r37;
	max.s32 	%r39, %r1, %r38;
	setp.ge.s32 	%p1, %r39, %r31;
	@%p1 bra 	$L__BB0_13;
	mul.lo.s32 	%r3, %r31, %r38;
	and.b32  	%r4, %r31, 7;
	setp.lt.u32 	%p2, %r31, 8;
	mov.b32 	%r71, 0;
	mov.u32 	%r76, %r71;
	@%p2 bra 	$L__BB0_4;
	and.b32  	%r71, %r31, 2147483640;
	neg.s32 	%r65, %r71;
	mul.wide.s32 	%rd16, %r31, 4;
	add.s64 	%rd3, %rd1, %rd16;
	shl.b32 	%r7, %r31, 3;
	mul.wide.s32 	%rd17, %r31, 8;
	add.s64 	%rd4, %rd1, %rd17;
	mul.wide.s32 	%rd18, %r31, 12;
	add.s64 	%rd5, %rd1, %rd18;
	mul.wide.s32 	%rd19, %r31, 16;
	add.s64 	%rd6, %rd1, %rd19;
	mul.wide.s32 	%rd20, %r31, 20;
	add.s64 	%rd7, %rd1, %rd20;
	mul.wide.s32 	%rd21, %r31, 24;
	add.s64 	%rd8, %rd1, %rd21;
	mul.wide.s32 	%rd22, %r31, 28;
	add.s64 	%rd9, %rd1, %rd22;
	mul.wide.u32 	%rd23, %r3, 4;
	add.s64 	%rd24, %rd23, %rd2;
	add.s64 	%rd66, %rd24, 16;
	mov.b32 	%r76, 0;
	mov.u32 	%r64, %r1;
$L__BB0_3:
	.pragma "nounroll";
	mul.wide.s32 	%rd25, %r64, 4;
	add.s64 	%rd26, %rd3, %rd25;
	add.s64 	%rd27, %rd4, %rd25;
	add.s64 	%rd28, %rd5, %rd25;
	add.s64 	%rd29, %rd6, %rd25;
	add.s64 	%rd30, %rd7, %rd25;
	add.s64 	%rd31, %rd8, %rd25;
	add.s64 	%rd32, %rd9, %rd25;
	add.s64 	%rd33, %rd1, %rd25;
	ld.global.f32 	%f1, [%rd66+-16];
	ld.global.f32 	%f2, [%rd33];
	cvt.rn.f32.s32 	%f3, %r76;
	fma.rn.f32 	%f4, %f1, %f2, %f3;
	cvt.rzi.s32.f32 	%r43, %f4;
	ld.global.f32 	%f5, [%rd66+-12];
	ld.global.f32 	%f6, [%rd26];
	cvt.rn.f32.s32 	%f7, %r43;
	fma.rn.f32 	%f8, %f5, %f6, %f7;
	cvt.rzi.s32.f32 	%r44, %f8;
	ld.global.f32 	%f9, [%rd66+-8];
	ld.global.f32 	%f10, [%rd27];
	cvt.rn.f32.s32 	%f11, %r44;
	fma.rn.f32 	%f12, %f9, %f10, %f11;
	cvt.rzi.s32.f32 	%r45, %f12;
	ld.global.f32 	%f13, [%rd66+-4];
	ld.global.f32 	%f14, [%rd28];
	cvt.rn.f32.s32 	%f15, %r45;
	fma.rn.f32 	%f16, %f13, %f14, %f15;
	cvt.rzi.s32.f32 	%r46, %f16;
	ld.global.f32 	%f17, [%rd66];
	ld.global.f32 	%f18, [%rd29];
	cvt.rn.f32.s32 	%f19, %r46;
	fma.rn.f32 	%f20, %f17, %f18, %f19;
	cvt.rzi.s32.f32 	%r47, %f20;
	ld.global.f32 	%f21, [%rd66+4];
	ld.global.f32 	%f22, [%rd30];
	cvt.rn.f32.s32 	%f23, %r47;
	fma.rn.f32 	%f24, %f21, %f22, %f23;
	cvt.rzi.s32.f32 	%r48, %f24;
	ld.global.f32 	%f25, [%rd66+8];
	ld.global.f32 	%f26, [%rd31];
	cvt.rn.f32.s32 	%f27, %r48;
	fma.rn.f32 	%f28, %f25, %f26, %f27;
	cvt.rzi.s32.f32 	%r49, %f28;
	ld.global.f32 	%f29, [%rd66+12];
	ld.global.f32 	%f30, [%rd32];
	cvt.rn.f32.s32 	%f31, %r49;
	fma.rn.f32 	%f32, %f29, %f30, %f31;
	cvt.rzi.s32.f32 	%r76, %f32;
	add.s32 	%r65, %r65, 8;
	add.s32 	%r64, %r64, %r7;
	add.s64 	%rd66, %rd66, 32;
	setp.ne.s32 	%p3, %r65, 0;
	@%p3 bra 	$L__BB0_3;
$L__BB0_4:
	setp.eq.s32 	%p4, %r4, 0;
	@%p4 bra 	$L__BB0_12;
	and.b32  	%r17, %r31, 3;
	setp.lt.u32 	%p5, %r4, 4;
	@%p5 bra 	$L__BB0_7;
	add.s32 	%r51, %r71, %r3;
	mul.wide.u32 	%rd34, %r51, 4;
	add.s64 	%rd35, %rd2, %rd34;
	ld.global.f32 	%f33, [%rd35];
	mad.lo.s32 	%r52, %r71, %r31, %r1;
	mul.wide.s32 	%rd36, %r52, 4;
	add.s64 	%rd37, %rd1, %rd36;
	ld.global.f32 	%f34, [%rd37];
	cvt.rn.f32.s32 	%f35, %r76;
	fma.rn.f32 	%f36, %f33, %f34, %f35;
	cvt.rzi.s32.f32 	%r53, %f36;
	cvt.u64.u32 	%rd38, %r3;
	cvt.u64.u32 	%rd39, %r71;
	add.s64 	%rd40, %rd39, %rd38;
	shl.b64 	%rd41, %rd40, 2;
	add.s64 	%rd42, %rd2, %rd41;
	ld.global.f32 	%f37, [%rd42+4];
	mul.wide.s32 	%rd43, %r31, 4;
	add.s64 	%rd44, %rd37, %rd43;
	ld.global.f32 	%f38, [%rd44];
	cvt.rn.f32.s32 	%f39, %r53;
	fma.rn.f32 	%f40, %f37, %f38, %f39;
	cvt.rzi.s32.f32 	%r54, %f40;
	ld.global.f32 	%f41, [%rd42+8];
	add.s64 	%rd45, %rd44, %rd43;
	ld.global.f32 	%f42, [%rd45];
	cvt.rn.f32.s32 	%f43, %r54;
	fma.rn.f32 	%f44, %f41, %f42, %f43;
	cvt.rzi.s32.f32 	%r55, %f44;
	ld.global.f32 	%f45, [%rd42+12];
	add.s64 	%rd46, %rd45, %rd43;
	ld.global.f32 	%f46, [%rd46];
	cvt.rn.f32.s32 	%f47, %r55;
	fma.rn.f32 	%f48, %f45, %f46, %f47;
	cvt.rzi.s32.f32 	%r76, %f48;
	add.s32 	%r71, %r71, 4;
$L__BB0_7:
	setp.eq.s32 	%p6, %r17, 0;
	@%p6 bra 	$L__BB0_12;
	setp.eq.s32 	%p7, %r17, 1;
	@%p7 bra 	$L__BB0_10;
	add.s32 	%r57, %r71, %r3;
	mul.wide.u32 	%rd47, %r57, 4;
	add.s64 	%rd48, %rd2, %rd47;
	ld.global.f32 	%f49, [%rd48];
	mad.lo.s32 	%r58, %r71, %r31, %r1;
	mul.wide.s32 	%rd49, %r58, 4;
	add.s64 	%rd50, %rd1, %rd49;
	ld.global.f32 	%f50, [%rd50];
	cvt.rn.f32.s32 	%f51, %r76;
	fma.rn.f32 	%f52, %f49, %f50, %f51;
	cvt.rzi.s32.f32 	%r59, %f52;
	cvt.u64.u32 	%rd51, %r3;
	cvt.u64.u32 	%rd52, %r71;
	add.s64 	%rd53, %rd52, %rd51;
	shl.b64 	%rd54, %rd53, 2;
	add.s64 	%rd55, %rd2, %rd54;
	ld.global.f32 	%f53, [%rd55+4];
	mul.wide.s32 	%rd56, %r31, 4;
	add.s64 	%rd57, %rd50, %rd56;
	ld.global.f32 	%f54, [%rd57];
	cvt.rn.f32.s32 	%f55, %r59;
	fma.rn.f32 	%f56, %f53, %f54, %f55;
	cvt.rzi.s32.f32 	%r76, %f56;
	add.s32 	%r71, %r71, 2;
$L__BB0_10:
	and.b32  	%r60, %r31, 1;
	setp.eq.b32 	%p8, %r60, 1;
	not.pred 	%p9, %p8;
	@%p9 bra 	$L__BB0_12;
	add.s32 	%r61, %r71, %r3;
	mul.wide.u32 	%rd58, %r61, 4;
	add.s64 	%rd59, %rd2, %rd58;
	ld.global.f32 	%f57, [%rd59];
	mad.lo.s32 	%r62, %r71, %r31, %r1;
	mul.wide.s32 	%rd60, %r62, 4;
	add.s64 	%rd61, %rd1, %rd60;
	ld.global.f32 	%f58, [%rd61];
	cvt.rn.f32.s32 	%f59, %r76;
	fma.rn.f32 	%f60, %f57, %f58, %f59;
	cvt.rzi.s32.f32 	%r76, %f60;
$L__BB0_12:
	ld.param.u64 	%rd65, [_Z15matrixMulKernelPfS_S_i_param_2];
	cvt.rn.f32.s32 	%f61, %r76;
	add.s32 	%r63, %r3, %r1;
	cvta.to.global.u64 	%rd62, %rd65;
	mul.wide.s32 	%rd63, %r63, 4;
	add.s64 	%rd64, %rd62, %rd63;
	st.global.f32 	[%rd64], %f61;
$L__BB0_13:
	ret;

}


// ===== COMPILED SASS (sm_100) =====

	.target	sm_100

	.elftype	@"ET_EXEC"


//--------------------- .note.nv.tkinfo           --------------------------
	.section	.note.nv.tkinfo,"",@"SHT_NOTE"
	.sectionflags	@"SHF_NOTE_NV_TKINFO"
	.tkinfo
        /*0018*/ 	.word	0x00000002
        /*0030*/ 	.string	""
        /*0030*/ 	.string	"ptxas"
        /*0030*/ 	.string	"Cuda compilation tools, release 13.0, V13.0.88"
        /*0030*/ 	.string	"Build cuda_13.0.r13.0/compiler.36424714_0"
        /*0030*/ 	.string	"-arch sm_100 -m 64 "



//--------------------- .note.nv.cuinfo           --------------------------
	.section	.note.nv.cuinfo,"",@"SHT_NOTE"
	.sectionflags	@"SHF_NOTE_NV_CUINFO"
        /*0018*/ 	.short	0x0002
        /*001a*/ 	.short	0x0064
        /*001c*/ 	.short	0x0082
	.zero		2


//--------------------- .nv.info                  --------------------------
	.section	.nv.info,"",@"SHT_CUDA_INFO"
	.align	4


	//----- nvinfo : EIATTR_REGCOUNT
	.align		4
        /*0000*/ 	.byte	0x04, 0x2f
        /*0002*/ 	.short	(.L_1 - .L_0)
	.align		4
.L_0:
        /*0004*/ 	.word	index@(_Z15matrixMulKernelPfS_S_i)
        /*0008*/ 	.word	0x0000001e


	//----- nvinfo : EIATTR_FRAME_SIZE
	.align		4
.L_1:
        /*000c*/ 	.byte	0x04, 0x11
        /*000e*/ 	.short	(.L_3 - .L_2)
	.align		4
.L_2:
        /*0010*/ 	.word	index@(_Z15matrixMulKernelPfS_S_i)
        /*0014*/ 	.word	0x00000000


	//----- nvinfo : EIATTR_MIN_STACK_SIZE
	.align		4
.L_3:
        /*0018*/ 	.byte	0x04, 0x12
        /*001a*/ 	.short	(.L_5 - .L_4)
	.align		4
.L_4:
        /*001c*/ 	.word	index@(_Z15matrixMulKernelPfS_S_i)
        /*0020*/ 	.word	0x00000000
.L_5:


//--------------------- .nv.compat                --------------------------
	.section	.nv.compat,"",@"SHT_CUDA_COMPAT_INFO"
	.align	4
        /*0000*/ 	.byte	0x02, 0x09, 0x00, 0x00, 0x02, 0x02, 0x01, 0x00, 0x02, 0x05, 0x05, 0x00, 0x03, 0x07, 0x01, 0x01
        /*0010*/ 	.byte	0x02, 0x03, 0x00, 0x00, 0x02, 0x06, 0x01, 0x00, 0x04, 0x0b, 0x08, 0x00, 0x09, 0x00, 0x00, 0x00
        /*0020*/ 	.byte	0x00, 0x00, 0x00, 0x00


//--------------------- .nv.info._Z15matrixMulKernelPfS_S_i --------------------------
	.section	.nv.info._Z15matrixMulKernelPfS_S_i,"",@"SHT_CUDA_INFO"
	.sectionflags	@""
	.align	4


	//----- nvinfo : EIATTR_CUDA_API_VERSION
	.align		4
        /*0000*/ 	.byte	0x04, 0x37
        /*0002*/ 	.short	(.L_7 - .L_6)
.L_6:
        /*0004*/ 	.word	0x00000082


	//----- nvinfo : EIATTR_KPARAM_INFO
	.align		4
.L_7:
        /*0008*/ 	.byte	0x04, 0x17
        /*000a*/ 	.short	(.L_9 - .L_8)
.L_8:
        /*000c*/ 	.word	0x00000000
        /*0010*/ 	.short	0x0003
        /*0012*/ 	.short	0x0018
        /*0014*/ 	.byte	0x00, 0xf0, 0x11, 0x00


	//----- nvinfo : EIATTR_KPARAM_INFO
	.align		4
.L_9:
        /*0018*/ 	.byte	0x04, 0x17
        /*001a*/ 	.short	(.L_11 - .L_10)
.L_10:
        /*001c*/ 	.word	0x00000000
        /*0020*/ 	.short	0x0002
        /*0022*/ 	.short	0x0010
        /*0024*/ 	.byte	0x00, 0xf5, 0x21, 0x00


	//----- nvinfo : EIATTR_KPARAM_INFO
	.align		4
.L_11:
        /*0028*/ 	.byte	0x04, 0x17
        /*002a*/ 	.short	(.L_13 - .L_12)
.L_12:
        /*002c*/ 	.word	0x00000000
        /*0030*/ 	.short	0x0001
        /*0032*/ 	.short	0x0008
        /*0034*/ 	.byte	0x00, 0xf5, 0x21, 0x00


	//----- nvinfo : EIATTR_KPARAM_INFO
	.align		4
.L_13:
        /*0038*/ 	.byte	0x04, 0x17
        /*003a*/ 	.short	(.L_15 - .L_14)
.L_14:
        /*003c*/ 	.word	0x00000000
        /*0040*/ 	.short	0x0000
        /*0042*/ 	.short	0x0000
        /*0044*/ 	.byte	0x00, 0xf5, 0x21, 0x00


	//----- nvinfo : EIATTR_SPARSE_MMA_MASK
	.align		4
.L_15:
        /*0048*/ 	.byte	0x03, 0x50
        /*004a*/ 	.short	0x0000


	//----- nvinfo : EIATTR_MAXREG_COUNT
	.align		4
        /*004c*/ 	.byte	0x03, 0x1b
        /*004e*/ 	.short	0x00ff


	//----- nvinfo : EIATTR_MERCURY_ISA_VERSION
	.align		4
        /*0050*/ 	.byte	0x03, 0x5f
        /*0052*/ 	.short	0x0101


	//----- nvinfo : EIATTR_VRC_CTA_INIT_COUNT
	.align		4
        /*0054*/ 	.byte	0x02, 0x4a
	.zero		1
	.zero		1


	//----- nvinfo : EIATTR_EXIT_INSTR_OFFSETS
	.align		4
        /*0058*/ 	.byte	0x04, 0x1c
        /*005a*/ 	.short	(.L_17 - .L_16)


	//   ....[0]....
.L_16:
        /*005c*/ 	.word	0x000000c0


	//   ....[1]....
        /*0060*/ 	.word	0x00000c30


	//----- nvinfo : EIATTR_CBANK_PARAM_SIZE
	.align		4
.L_17:
        /*0064*/ 	.byte	0x03, 0x19
        /*0066*/ 	.short	0x001c


	//----- nvinfo : EIATTR_PARAM_CBANK
	.align		4
        /*0068*/ 	.byte	0x04, 0x0a
        /*006a*/ 	.short	(.L_19 - .L_18)
	.align		4
.L_18:
        /*006c*/ 	.word	index@(.nv.constant0._Z15matrixMulKernelPfS_S_i)
        /*0070*/ 	.short	0x0380
        /*0072*/ 	.short	0x001c


	//----- nvinfo : EIATTR_SW_WAR
	.align		4
.L_19:
        /*0074*/ 	.byte	0x04, 0x36
        /*0076*/ 	.short	(.L_21 - .L_20)
.L_20:
        /*0078*/ 	.word	0x00000008
.L_21:


//--------------------- .nv.callgraph             --------------------------
	.section	.nv.callgraph,"",@"SHT_CUDA_CALLGRAPH"
	.align	4
	.sectionentsize	8
	.align		4
        /*0000*/ 	.word	0x00000000
	.align		4
        /*0004*/ 	.word	0xffffffff
	.align		4
        /*0008*/ 	.word	0x00000000
	.align		4
        /*000c*/ 	.word	0xfffffffe
	.align		4
        /*0010*/ 	.word	0x00000000
	.align		4
        /*0014*/ 	.word	0xfffffffd
	.align		4
        /*0018*/ 	.word	0x00000000
	.align		4
        /*001c*/ 	.word	0xfffffffc


//--------------------- .text._Z15matrixMulKernelPfS_S_i --------------------------
	.section	.text._Z15matrixMulKernelPfS_S_i,"ax",@progbits
	.align	128
        .global         _Z15matrixMulKernelPfS_S_i
        .type           _Z15matrixMulKernelPfS_S_i,@function
        .size           _Z15matrixMulKernelPfS_S_i,(.L_x_6 - _Z15matrixMulKernelPfS_S_i)
        .other          _Z15matrixMulKernelPfS_S_i,@"STO_CUDA_ENTRY STV_DEFAULT"
_Z15matrixMulKernelPfS_S_i:
.text._Z15matrixMulKernelPfS_S_i:
[----:B------:R-:W-:Y:S01]  /*0000*/  LDC R1, c[0x0][0x37c] ;  /* 0x0000df00ff017b82 */ /* 0x000fe20000000800 */
[----:B------:R-:W0:Y:S07]  /*0010*/  S2R R3, SR_TID.X ;  /* 0x0000000000037919 */ /* 0x000e2e0000002100 */
[----:B------:R-:W0:Y:S01]  /*0020*/  LDC R0, c[0x0][0x360] ;  /* 0x0000d800ff007b82 */ /* 0x000e220000000800 */
[----:B------:R-:W1:Y:S01]  /*0030*/  LDCU UR12, c[0x0][0x398] ;  /* 0x00007300ff0c77ac */ /* 0x000e620008000800 */
[----:B------:R-:W2:Y:S06]  /*0040*/  S2R R2, SR_TID.Y ;  /* 0x0000000000027919 */ /* 0x000eac0000002200 */
[----:B------:R-:W0:Y:S08]  /*0050*/  S2UR UR4, SR_CTAID.X ;  /* 0x00000000000479c3 */ /* 0x000e300000002500 */
[----:B------:R-:W2:Y:S08]  /*0060*/  S2UR UR5, SR_CTAID.Y ;  /* 0x00000000000579c3 */ /* 0x000eb00000002600 */
[----:B------:R-:W2:Y:S01]  /*0070*/  LDC R11, c[0x0][0x364] ;  /* 0x0000d900ff0b7b82 */ /* 0x000ea20000000800 */
[----:B0-----:R-:W-:-:S02]  /*0080*/  IMAD R0, R0, UR4, R3 ;  /* 0x0000000400007c24 */ /* 0x001fc4000f8e0203 */
[----:B--2---:R-:W-:-:S05]  /*0090*/  IMAD R11, R11, UR5, R2 ;  /* 0x000000050b0b7c24 */ /* 0x004fca000f8e0202 */
[----:B------:R-:W-:-:S04]  /*00a0*/  VIMNMX R2, PT, PT, R0, R11, !PT ;  /* 0x0000000b00027248 */ /* 0x000fc80007fe0100 */
[----:B-1----:R-:W-:-:S13]  /*00b0*/  ISETP.GE.AND P0, PT, R2, UR12, PT ;  /* 0x0000000c02007c0c */ /* 0x002fda000bf06270 */
[----:B------:R-:W-:Y:S05]  /*00c0*/  @P0 EXIT ;  /* 0x000000000000094d */ /* 0x000fea0003800000 */
[----:B------:R-:W-:Y:S01]  /*00d0*/  UISETP.GE.U32.AND UP0, UPT, UR12, 0x8, UPT ;  /* 0x000000080c00788c */ /* 0x000fe2000bf06070 */
[----:B------:R-:W-:Y:S02]  /*00e0*/  HFMA2 R10, -RZ, RZ, 0, 0 ;  /* 0x00000000ff0a7431 */ /* 0x000fe400000001ff */
[----:B------:R-:W-:Y:S01]  /*00f0*/  IMAD R11, R11, UR12, RZ ;  /* 0x0000000c0b0b7c24 */ /* 0x000fe2000f8e02ff */
[----:B------:R-:W-:Y:S01]  /*0100*/  UMOV UR4, URZ ;  /* 0x000000ff00047c82 */ /* 0x000fe20008000000 */
[----:B------:R-:W0:Y:S04]  /*0110*/  LDCU.64 UR10, c[0x0][0x358] ;  /* 0x00006b00ff0a77ac */ /* 0x000e280008000a00 */
[----:B------:R-:W-:Y:S05]  /*0120*/  BRA.U !UP0, `(.L_x_0) ;  /* 0x0000000508487547 */ /* 0x000fea000b800000 */
[----:B------:R-:W1:Y:S01]  /*0130*/  LDCU.128 UR16, c[0x0][0x380] ;  /* 0x00007000ff1077ac */ /* 0x000e620008000c00 */
[----:B------:R-:W-:Y:S02]  /*0140*/  MOV R10, RZ ;  /* 0x000000ff000a7202 */ /* 0x000fe40000000f00 */
[----:B------:R-:W-:Y:S01]  /*0150*/  MOV R12, R0 ;  /* 0x00000000000c7202 */ /* 0x000fe20000000f00 */
[----:B------:R-:W-:-:S04]  /*0160*/  ULOP3.LUT UR4, UR12, 0x7ffffff8, URZ, 0xc0, !UPT ;  /* 0x7ffffff80c047892 */ /* 0x000fc8000f8ec0ff */
[----:B------:R-:W-:Y:S01]  /*0170*/  UIADD3 UR5, UPT, UPT, -UR4, URZ, URZ ;  /* 0x000000ff04057290 */ /* 0x000fe2000fffe1ff */
[----:B-1----:R-:W-:Y:S01]  /*0180*/  MOV R2, UR16 ;  /* 0x0000001000027c02 */ /* 0x002fe20008000f00 */
[----:B------:R-:W-:Y:S01]  /*0190*/  UIMAD.WIDE UR6, UR12, 0x18, UR18 ;  /* 0x000000180c0678a5 */ /* 0x000fe2000f8e0212 */
[----:B------:R-:W-:Y:S01]  /*01a0*/  MOV R3, UR17 ;  /* 0x0000001100037c02 */ /* 0x000fe20008000f00 */
[----:B------:R-:W-:Y:S02]  /*01b0*/  UIMAD.WIDE UR8, UR12, 0x1c, UR18 ;  /* 0x0000001c0c0878a5 */ /* 0x000fe4000f8e0212 */
[----:B------:R-:W-:-:S03]  /*01c0*/  IMAD.WIDE.U32 R2, R11, 0x4, R2 ;  /* 0x000000040b027825 */ /* 0x000fc600078e0002 */
[----:B------:R-:W-:-:S05]  /*01d0*/  IADD3 R2, P0, PT, R2, 0x10, RZ ;  /* 0x0000001002027810 */ /* 0x000fca0007f1e0ff */
[----:B------:R-:W-:-:S08]  /*01e0*/  IMAD.X R3, RZ, RZ, R3, P0 ;  /* 0x000000ffff037224 */ /* 0x000fd000000e0603 */
.L_x_1:
[----:B------:R-:W-:Y:S01]  /*01f0*/  IMAD.MOV.U32 R9, RZ, RZ, 0x4 ;  /* 0x00000004ff097424 */ /* 0x000fe200078e00ff */
[----:B0-----:R-:W2:Y:S03]  /*0200*/  LDG.E R14, desc[UR10][R2.64+-0x10] ;  /* 0xfffff00a020e7981 */ /* 0x001ea6000c1e1900 */
[----:B------:R-:W-:Y:S01]  /*0210*/  IMAD.WIDE R8, R12, R9, UR18 ;  /* 0x000000120c087e25 */ /* 0x000fe2000f8e0209 */
[----:B------:R-:W-:Y:S01]  /*0220*/  UIMAD.WIDE UR14, UR12, 0x4, UR18 ;  /* 0x000000040c0e78a5 */ /* 0x000fe2000f8e0212 */
[----:B------:R-:W3:Y:S04]  /*0230*/  LDG.E R16, desc[UR10][R2.64+-0xc] ;  /* 0xfffff40a02107981 */ /* 0x000ee8000c1e1900 */
[----:B------:R0:W2:Y:S01]  /*0240*/  LDG.E R13, desc[UR10][R8.64] ;  /* 0x0000000a080d7981 */ /* 0x0000a2000c1e1900 */
[----:B------:R-:W-:-:S02]  /*0250*/  MOV R4, UR14 ;  /* 0x0000000e00047c02 */ /* 0x000fc40008000f00 */
[----:B------:R-:W-:Y:S01]  /*0260*/  MOV R5, UR15 ;  /* 0x0000000f00057c02 */ /* 0x000fe20008000f00 */
[----:B------:R-:W4:Y:S02]  /*0270*/  LDG.E R18, desc[UR10][R2.64+-0x8] ;  /* 0xfffff80a02127981 */ /* 0x000f24000c1e1900 */
[----:B------:R-:W-:Y:S02]  /*0280*/  IMAD.WIDE R4, R12, 0x4, R4 ;  /* 0x000000040c047825 */ /* 0x000fe400078e0204 */
[----:B------:R-:W5:Y:S04]  /*0290*/  LDG.E R20, desc[UR10][R2.64+-0x4] ;  /* 0xfffffc0a02147981 */ /* 0x000f68000c1e1900 */
[----:B-1----:R1:W3:Y:S01]  /*02a0*/  LDG.E R15, desc[UR10][R4.64] ;  /* 0x0000000a040f7981 */ /* 0x0022e2000c1e1900 */
[----:B------:R-:W-:Y:S01]  /*02b0*/  UIMAD.WIDE UR14, UR12, 0x8, UR18 ;  /* 0x000000080c0e78a5 */ /* 0x000fe2000f8e0212 */
[----:B------:R-:W-:-:S02]  /*02c0*/  IMAD.MOV.U32 R27, RZ, RZ, 0x4 ;  /* 0x00000004ff1b7424 */ /* 0x000fc400078e00ff */
[----:B------:R-:W5:Y:S03]  /*02d0*/  LDG.E R21, desc[UR10][R2.64] ;  /* 0x0000000a02157981 */ /* 0x000f66000c1e1900 */
[----:B------:R-:W-:Y:S01]  /*02e0*/  MOV R7, UR15 ;  /* 0x0000000f00077c02 */ /* 0x000fe20008000f00 */
[----:B------:R-:W-:Y:S01]  /*02f0*/  IMAD.U32 R6, RZ, RZ, UR14 ;  /* 0x0000000eff067e24 */ /* 0x000fe2000f8e00ff */
[----:B------:R-:W5:Y:S03]  /*0300*/  LDG.E R23, desc[UR10][R2.64+0x4] ;  /* 0x0000040a02177981 */ /* 0x000f66000c1e1900 */
[----:B------:R-:W-:Y:S01]  /*0310*/  IMAD.WIDE R6, R12, 0x4, R6 ;  /* 0x000000040c067825 */ /* 0x000fe200078e0206 */
[----:B------:R-:W5:Y:S04]  /*0320*/  LDG.E R24, desc[UR10][R2.64+0x8] ;  /* 0x0000080a02187981 */ /* 0x000f68000c1e1900 */
[----:B------:R1:W4:Y:S01]  /*0330*/  LDG.E R17, desc[UR10][R6.64] ;  /* 0x0000000a06117981 */ /* 0x000322000c1e1900 */
[----:B------:R-:W-:Y:S01]  /*0340*/  UIMAD.WIDE UR14, UR12, 0xc, UR18 ;  /* 0x0000000c0c0e78a5 */ /* 0x000fe2000f8e0212 */
[----:B0-----:R-:W-:-:S02]  /*0350*/  MOV R9, 0x4 ;  /* 0x0000000400097802 */ /* 0x001fc40000000f00 */
[----:B------:R-:W5:Y:S03]  /*0360*/  LDG.E R25, desc[UR10][R2.64+0xc] ;  /* 0x00000c0a02197981 */ /* 0x000f66000c1e1900 */
[----:B------:R-:W-:-:S05]  /*0370*/  IMAD.WIDE R8, R12, R9, UR14 ;  /* 0x0000000e0c087e25 */ /* 0x000fca000f8e0209 */
[----:B------:R0:W5:Y:S01]  /*0380*/  LDG.E R19, desc[UR10][R8.64] ;  /* 0x0000000a08137981 */ /* 0x000162000c1e1900 */
[----:B------:R-:W-:-:S06]  /*0390*/  UIMAD.WIDE UR14, UR12, 0x10, UR18 ;  /* 0x000000100c0e78a5 */ /* 0x000fcc000f8e0212 */
[----:B------:R-:W-:-:S05]  /*03a0*/  IMAD.WIDE R26, R12, R27, UR14 ;  /* 0x0000000e0c1a7e25 */ /* 0x000fca000f8e021b */
[----:B------:R0:W5:Y:S01]  /*03b0*/  LDG.E R22, desc[UR10][R26.64] ;  /* 0x0000000a1a167981 */ /* 0x000162000c1e1900 */
[----:B-1----:R-:W-:Y:S01]  /*03c0*/  HFMA2 R5, -RZ, RZ, 0, 2.384185791015625e-07 ;  /* 0x00000004ff057431 */ /* 0x002fe200000001ff */
[----:B------:R-:W-:-:S06]  /*03d0*/  UIMAD.WIDE UR14, UR12, 0x14, UR18 ;  /* 0x000000140c0e78a5 */ /* 0x000fcc000f8e0212 */
[----:B------:R-:W-:-:S06]  /*03e0*/  IMAD.WIDE R4, R12, R5, UR14 ;  /* 0x0000000e0c047e25 */ /* 0x000fcc000f8e0205 */
[----:B------:R1:W5:Y:S01]  /*03f0*/  LDG.E R4, desc[UR10][R4.64] ;  /* 0x0000000a04047981 */ /* 0x000362000c1e1900 */
[----:B------:R-:W-:-:S05]  /*0400*/  MOV R7, 0x4 ;  /* 0x0000000400077802 */ /* 0x000fca0000000f00 */
[----:B------:R-:W-:-:S06]  /*0410*/  IMAD.WIDE R6, R12, R7, UR6 ;  /* 0x000000060c067e25 */ /* 0x000fcc000f8e0207 */
[----:B------:R-:W5:Y:S01]  /*0420*/  LDG.E R7, desc[UR10][R6.64] ;  /* 0x0000000a06077981 */ /* 0x000f62000c1e1900 */
[----:B0-----:R-:W-:-:S05]  /*0430*/  HFMA2 R9, -RZ, RZ, 0, 2.384185791015625e-07 ;  /* 0x00000004ff097431 */ /* 0x001fca00000001ff */
[----:B------:R-:W-:-:S06]  /*0440*/  IMAD.WIDE R8, R12, R9, UR8 ;  /* 0x000000080c087e25 */ /* 0x000fcc000f8e0209 */
[----:B------:R0:W5:Y:S01]  /*0450*/  LDG.E R8, desc[UR10][R8.64] ;  /* 0x0000000a08087981 */ /* 0x000162000c1e1900 */
[----:B------:R-:W-:Y:S01]  /*0460*/  I2FP.F32.S32 R27, R10 ;  /* 0x0000000a001b7245 */ /* 0x000fe20000201400 */
[----:B------:R-:W-:-:S04]  /*0470*/  UIADD3 UR5, UPT, UPT, UR5, 0x8, URZ ;  /* 0x0000000805057890 */ /* 0x000fc8000fffe0ff */
[----:B------:R-:W-:Y:S01]  /*0480*/  UISETP.NE.AND UP0, UPT, UR5, URZ, UPT ;  /* 0x000000ff0500728c */ /* 0x000fe2000bf05270 */
[----:B--2---:R-:W-:-:S06]  /*0490*/  FFMA R13, R14, R13, R27 ;  /* 0x0000000d0e0d7223 */ /* 0x004fcc000000001b */
[----:B------:R-:W1:Y:S02]  /*04a0*/  F2I.TRUNC.NTZ R13, R13 ;  /* 0x0000000d000d7305 */ /* 0x000e64000020f100 */
[----:B-1----:R-:W-:-:S05]  /*04b0*/  I2FP.F32.S32 R5, R13 ;  /* 0x0000000d00057245 */ /* 0x002fca0000201400 */
[----:B---3--:R-:W-:-:S06]  /*04c0*/  FFMA R5, R16, R15, R5 ;  /* 0x0000000f10057223 */ /* 0x008fcc0000000005 */
[----:B------:R-:W1:Y:S02]  /*04d0*/  F2I.TRUNC.NTZ R5, R5 ;  /* 0x0000000500057305 */ /* 0x000e64000020f100 */
[----:B-1----:R-:W-:-:S05]  /*04e0*/  I2FP.F32.S32 R15, R5 ;  /* 0x00000005000f7245 */ /* 0x002fca0000201400 */
[----:B----4-:R-:W-:-:S06]  /*04f0*/  FFMA R15, R18, R17, R15 ;  /* 0x00000011120f7223 */ /* 0x010fcc000000000f */
[----:B------:R-:W0:Y:S02]  /*0500*/  F2I.TRUNC.NTZ R15, R15 ;  /* 0x0000000f000f7305 */ /* 0x000e24000020f100 */
[----:B0-----:R-:W-:-:S05]  /*0510*/  I2FP.F32.S32 R9, R15 ;  /* 0x0000000f00097245 */ /* 0x001fca0000201400 */
[----:B-----5:R-:W-:-:S06]  /*0520*/  FFMA R9, R20, R19, R9 ;  /* 0x0000001314097223 */ /* 0x020fcc0000000009 */
[----:B------:R-:W0:Y:S02]  /*0530*/  F2I.TRUNC.NTZ R9, R9 ;  /* 0x0000000900097305 */ /* 0x000e24000020f100 */
[----:B0-----:R-:W-:-:S05]  /*0540*/  I2FP.F32.S32 R6, R9 ;  /* 0x0000000900067245 */ /* 0x001fca0000201400 */
[----:B------:R-:W-:-:S06]  /*0550*/  FFMA R6, R21, R22, R6 ;  /* 0x0000001615067223 */ /* 0x000fcc0000000006 */
        /* <DEDUP_REMOVED lines=9> */
[----:B------:R-:W1:Y:S01]  /*05f0*/  F2I.TRUNC.NTZ R10, R10 ;  /* 0x0000000a000a7305 */ /* 0x000e62000020f100 */
[----:B------:R-:W-:Y:S01]  /*0600*/  IMAD.U32 R7, RZ, RZ, UR12 ;  /* 0x0000000cff077e24 */ /* 0x000fe2000f8e00ff */
[----:B------:R-:W-:-:S04]  /*0610*/  IADD3 R2, P0, PT, R2, 0x20, RZ ;  /* 0x0000002002027810 */ /* 0x000fc80007f1e0ff */
[----:B------:R-:W-:Y:S02]  /*0620*/  IADD3.X R3, PT, PT, RZ, R3, RZ, P0, !PT ;  /* 0x00000003ff037210 */ /* 0x000fe400007fe4ff */
[----:B------:R-:W-:Y:S01]  /*0630*/  LEA R12, R7, R12, 0x3 ;  /* 0x0000000c070c7211 */ /* 0x000fe200078e18ff */
[----:B------:R-:W-:Y:S06]  /*0640*/  BRA.U UP0, `(.L_x_1) ;  /* 0xfffffff900e87547 */ /* 0x000fec000b83ffff */
.L_x_0:
[----:B------:R-:W-:-:S04]  /*0650*/  ULOP3.LUT UR6, UR12, 0x7, URZ, 0xc0, !UPT ;  /* 0x000000070c067892 */ /* 0x000fc8000f8ec0ff */
[----:B------:R-:W-:-:S09]  /*0660*/  UISETP.NE.AND UP0, UPT, UR6, URZ, UPT ;  /* 0x000000ff0600728c */ /* 0x000fd2000bf05270 */
[----:B------:R-:W-:Y:S05]  /*0670*/  BRA.U !UP0, `(.L_x_2) ;  /* 0x0000000508587547 */ /* 0x000fea000b800000 */
[----:B------:R-:W-:Y:S02]  /*0680*/  UISETP.GE.U32.AND UP0, UPT, UR6, 0x4, UPT ;  /* 0x000000040600788c */ /* 0x000fe4000bf06070 */
[----:B------:R-:W-:-:S04]  /*0690*/  ULOP3.LUT UR5, UR12, 0x3, URZ, 0xc0, !UPT ;  /* 0x000000030c057892 */ /* 0x000fc8000f8ec0ff */
[----:B------:R-:W-:-:S03]  /*06a0*/  UISETP.NE.AND UP1, UPT, UR5, URZ, UPT ;  /* 0x000000ff0500728c */ /* 0x000fc6000bf25270 */
[----:B------:R-:W-:Y:S08]  /*06b0*/  BRA.U !UP0, `(.L_x_3) ;  /* 0x00000001089c7547 */ /* 0x000ff0000b800000 */
[----:B------:R-:W2:Y:S01]  /*06c0*/  LDC.64 R4, c[0x0][0x380] ;  /* 0x0000e000ff047b82 */ /* 0x000ea20000000a00 */
[----:B------:R-:W-:Y:S01]  /*06d0*/  MOV R9, UR4 ;  /* 0x0000000400097c02 */ /* 0x000fe20008000f00 */
[----:B------:R-:W-:Y:S01]  /*06e0*/  VIADD R3, R11, UR4 ;  /* 0x000000040b037c36 */ /* 0x000fe20008000000 */
[----:B------:R-:W3:Y:S03]  /*06f0*/  LDCU.64 UR6, c[0x0][0x380] ;  /* 0x00007000ff0677ac */ /* 0x000ee60008000a00 */
[----:B------:R-:W-:Y:S02]  /*0700*/  IMAD R9, R9, UR12, R0 ;  /* 0x0000000c09097c24 */ /* 0x000fe4000f8e0200 */
[----:B------:R-:W4:Y:S01]  /*0710*/  LDC.64 R6, c[0x0][0x388] ;  /* 0x0000e200ff067b82 */ /* 0x000f220000000a00 */
[----:B--2---:R-:W-:-:S05]  /*0720*/  IMAD.WIDE.U32 R4, R3, 0x4, R4 ;  /* 0x0000000403047825 */ /* 0x004fca00078e0004 */
[----:B0-----:R0:W2:Y:S01]  /*0730*/  LDG.E R12, desc[UR10][R4.64] ;  /* 0x0000000a040c7981 */ /* 0x0010a2000c1e1900 */
[----:B----4-:R-:W-:-:S05]  /*0740*/  IMAD.WIDE R6, R9, 0x4, R6 ;  /* 0x0000000409067825 */ /* 0x010fca00078e0206 */
[----:B------:R4:W2:Y:S01]  /*0750*/  LDG.E R13, desc[UR10][R6.64] ;  /* 0x0000000a060d7981 */ /* 0x0008a2000c1e1900 */
[----:B------:R-:W-:Y:S02]  /*0760*/  IADD3 R3, P0, PT, R11, UR4, RZ ;  /* 0x000000040b037c10 */ /* 0x000fe4000ff1e0ff */
[----:B------:R-:W-:Y:S02]  /*0770*/  MOV R9, UR12 ;  /* 0x0000000c00097c02 */ /* 0x000fe40008000f00 */
[----:B------:R-:W-:Y:S02]  /*0780*/  IADD3.X R8, PT, PT, RZ, RZ, RZ, P0, !PT ;  /* 0x000000ffff087210 */ /* 0x000fe400007fe4ff */
[----:B---3--:R-:W-:-:S04]  /*0790*/  LEA R2, P0, R3, UR6, 0x2 ;  /* 0x0000000603027c11 */ /* 0x008fc8000f8010ff */
[----:B------:R-:W-:Y:S01]  /*07a0*/  LEA.HI.X R3, R3, UR7, R8, 0x2, P0 ;  /* 0x0000000703037c11 */ /* 0x000fe200080f1408 */
[----:B------:R-:W-:-:S04]  /*07b0*/  IMAD.WIDE R8, R9, 0x4, R6 ;  /* 0x0000000409087825 */ /* 0x000fc800078e0206 */
[----:B------:R-:W3:Y:S04]  /*07c0*/  LDG.E R14, desc[UR10][R2.64+0x4] ;  /* 0x0000040a020e7981 */ /* 0x000ee8000c1e1900 */
[----:B------:R5:W3:Y:S01]  /*07d0*/  LDG.E R17, desc[UR10][R8.64] ;  /* 0x0000000a08117981 */ /* 0x000ae2000c1e1900 */
[----:B------:R-:W-:-:S03]  /*07e0*/  MOV R15, UR12 ;  /* 0x0000000c000f7c02 */ /* 0x000fc60008000f00 */
[----:B------:R-:W3:Y:S02]  /*07f0*/  LDG.E R16, desc[UR10][R2.64+0x8] ;  /* 0x0000080a02107981 */ /* 0x000ee4000c1e1900 */
[----:B0-----:R-:W-:Y:S02]  /*0800*/  IMAD.WIDE R4, R15, 0x4, R8 ;  /* 0x000000040f047825 */ /* 0x001fe400078e0208 */
[----:B------:R-:W3:Y:S04]  /*0810*/  LDG.E R18, desc[UR10][R2.64+0xc] ;  /* 0x00000c0a02127981 */ /* 0x000ee8000c1e1900 */
[----:B------:R0:W3:Y:S01]  /*0820*/  LDG.E R19, desc[UR10][R4.64] ;  /* 0x0000000a04137981 */ /* 0x0000e2000c1e1900 */
[----:B----4-:R-:W-:-:S04]  /*0830*/  IMAD.U32 R7, RZ, RZ, UR12 ;  /* 0x0000000cff077e24 */ /* 0x010fc8000f8e00ff */
[----:B------:R-:W-:-:S06]  /*0840*/  IMAD.WIDE R6, R7, 0x4, R4 ;  /* 0x0000000407067825 */ /* 0x000fcc00078e0204 */
[----:B------:R-:W4:Y:S01]  /*0850*/  LDG.E R7, desc[UR10][R6.64] ;  /* 0x0000000a06077981 */ /* 0x000f22000c1e1900 */
[----:B-1----:R-:W-:Y:S01]  /*0860*/  I2FP.F32.S32 R15, R10 ;  /* 0x0000000a000f7245 */ /* 0x002fe20000201400 */
[----:B------:R-:W-:-:S04]  /*0870*/  UIADD3 UR4, UPT, UPT, UR4, 0x4, URZ ;  /* 0x0000000404047890 */ /* 0x000fc8000fffe0ff */
[----:B--2---:R-:W-:-:S06]  /*0880*/  FFMA R12, R12, R13, R15 ;  /* 0x0000000d0c0c7223 */ /* 0x004fcc000000000f */
[----:B------:R-:W5:Y:S02]  /*0890*/  F2I.TRUNC.NTZ R12, R12 ;  /* 0x0000000c000c7305 */ /* 0x000f64000020f100 */
[----:B-----5:R-:W-:-:S05]  /*08a0*/  I2FP.F32.S32 R9, R12 ;  /* 0x0000000c00097245 */ /* 0x020fca0000201400 */
[----:B---3--:R-:W-:-:S06]  /*08b0*/  FFMA R9, R14, R17, R9 ;  /* 0x000000110e097223 */ /* 0x008fcc0000000009 */
[----:B------:R-:W0:Y:S02]  /*08c0*/  F2I.TRUNC.NTZ R9, R9 ;  /* 0x0000000900097305 */ /* 0x000e24000020f100 */
[----:B0-----:R-:W-:-:S05]  /*08d0*/  I2FP.F32.S32 R5, R9 ;  /* 0x0000000900057245 */ /* 0x001fca0000201400 */
[----:B------:R-:W-:-:S06]  /*08e0*/  FFMA R5, R16, R19, R5 ;  /* 0x0000001310057223 */ /* 0x000fcc0000000005 */
[----:B------:R-:W0:Y:S02]  /*08f0*/  F2I.TRUNC.NTZ R5, R5 ;  /* 0x0000000500057305 */ /* 0x000e24000020f100 */
[----:B0-----:R-:W-:-:S05]  /*0900*/  I2FP.F32.S32 R3, R5 ;  /* 0x0000000500037245 */ /* 0x001fca0000201400 */
[----:B----4-:R-:W-:-:S04]  /*0910*/  FFMA R3, R18, R7, R3 ;  /* 0x0000000712037223 */ /* 0x010fc80000000003 */
[----:B------:R2:W3:Y:S03]  /*0920*/  F2I.TRUNC.NTZ R10, R3 ;  /* 0x00000003000a7305 */ /* 0x0004e6000020f100 */
.L_x_3:
[----:B------:R-:W-:Y:S05]  /*0930*/  BRA.U !UP1, `(.L_x_2) ;  /* 0x0000000109a87547 */ /* 0x000fea000b800000 */
[----:B------:R-:W-:Y:S02]  /*0940*/  UISETP.NE.AND UP0, UPT, UR5, 0x1, UPT ;  /* 0x000000010500788c */ /* 0x000fe4000bf05270 */
[----:B------:R-:W-:-:S04]  /*0950*/  ULOP3.LUT UR6, UR12, 0x1, URZ, 0xc0, !UPT ;  /* 0x000000010c067892 */ /* 0x000fc8000f8ec0ff */
[----:B------:R-:W-:-:S03]  /*0960*/  UISETP.NE.U32.AND UP1, UPT, UR6, 0x1, UPT ;  /* 0x000000010600788c */ /* 0x000fc6000bf25070 */
[----:B------:R-:W-:Y:S08]  /*0970*/  BRA.U !UP0, `(.L_x_4) ;  /* 0x0000000108647547 */ /* 0x000ff0000b800000 */
[----:B--2---:R-:W2:Y:S01]  /*0980*/  LDC.64 R2, c[0x0][0x380] ;  /* 0x0000e000ff027b82 */ /* 0x004ea20000000a00 */
[----:B------:R-:W-:Y:S01]  /*0990*/  MOV R9, UR4 ;  /* 0x0000000400097c02 */ /* 0x000fe20008000f00 */
[----:B------:R-:W4:Y:S01]  /*09a0*/  LDCU.64 UR6, c[0x0][0x380] ;  /* 0x00007000ff0677ac */ /* 0x000f220008000a00 */
[----:B------:R-:W-:-:S03]  /*09b0*/  IADD3 R7, PT, PT, R11, UR4, RZ ;  /* 0x000000040b077c10 */ /* 0x000fc6000fffe0ff */
[----:B------:R-:W-:Y:S02]  /*09c0*/  IMAD R9, R9, UR12, R0 ;  /* 0x0000000c09097c24 */ /* 0x000fe4000f8e0200 */
[----:B------:R-:W5:Y:S01]  /*09d0*/  LDC.64 R4, c[0x0][0x388] ;  /* 0x0000e200ff047b82 */ /* 0x000f620000000a00 */
[----:B--2---:R-:W-:-:S06]  /*09e0*/  IMAD.WIDE.U32 R2, R7, 0x4, R2 ;  /* 0x0000000407027825 */ /* 0x004fcc00078e0002 */
[----:B0-----:R-:W2:Y:S01]  /*09f0*/  LDG.E R2, desc[UR10][R2.64] ;  /* 0x0000000a02027981 */ /* 0x001ea2000c1e1900 */
[----:B-----5:R-:W-:-:S05]  /*0a00*/  IMAD.WIDE R4, R9, 0x4, R4 ;  /* 0x0000000409047825 */ /* 0x020fca00078e0204 */
[----:B------:R-:W2:Y:S01]  /*0a10*/  LDG.E R13, desc[UR10][R4.64] ;  /* 0x0000000a040d7981 */ /* 0x000ea2000c1e1900 */
[----:B------:R-:W-:Y:S01]  /*0a20*/  IADD3 R7, P0, PT, R11, UR4, RZ ;  /* 0x000000040b077c10 */ /* 0x000fe2000ff1e0ff */
[----:B------:R-:W-:-:S03]  /*0a30*/  IMAD.U32 R9, RZ, RZ, UR12 ;  /* 0x0000000cff097e24 */ /* 0x000fc6000f8e00ff */
[----:B------:R-:W-:Y:S02]  /*0a40*/  IADD3.X R8, PT, PT, RZ, RZ, RZ, P0, !PT ;  /* 0x000000ffff087210 */ /* 0x000fe400007fe4ff */
[----:B----4-:R-:W-:-:S04]  /*0a50*/  LEA R6, P0, R7, UR6, 0x2 ;  /* 0x0000000607067c11 */ /* 0x010fc8000f8010ff */
[----:B------:R-:W-:Y:S01]  /*0a60*/  LEA.HI.X R7, R7, UR7, R8, 0x2, P0 ;  /* 0x0000000707077c11 */ /* 0x000fe200080f1408 */
[----:B------:R-:W-:-:S04]  /*0a70*/  IMAD.WIDE R8, R9, 0x4, R4 ;  /* 0x0000000409087825 */ /* 0x000fc800078e0204 */
[----:B------:R-:W4:Y:S04]  /*0a80*/  LDG.E R6, desc[UR10][R6.64+0x4] ;  /* 0x0000040a06067981 */ /* 0x000f28000c1e1900 */
[----:B------:R-:W4:Y:S01]  /*0a90*/  LDG.E R9, desc[UR10][R8.64] ;  /* 0x0000000a08097981 */ /* 0x000f22000c1e1900 */
[----:B-1-3--:R-:W-:Y:S01]  /*0aa0*/  I2FP.F32.S32 R15, R10 ;  /* 0x0000000a000f7245 */ /* 0x00afe20000201400 */
[----:B------:R-:W-:-:S04]  /*0ab0*/  UIADD3 UR4, UPT, UPT, UR4, 0x2, URZ ;  /* 0x0000000204047890 */ /* 0x000fc8000fffe0ff */
[----:B--2---:R-:W-:-:S06]  /*0ac0*/  FFMA R2, R2, R13, R15 ;  /* 0x0000000d02027223 */ /* 0x004fcc000000000f */
[----:B------:R-:W0:Y:S02]  /*0ad0*/  F2I.TRUNC.NTZ R2, R2 ;  /* 0x0000000200027305 */ /* 0x000e24000020f100 */
[----:B0-----:R-:W-:-:S05]  /*0ae0*/  I2FP.F32.S32 R3, R2 ;  /* 0x0000000200037245 */ /* 0x001fca0000201400 */
[----:B----4-:R-:W-:-:S04]  /*0af0*/  FFMA R3, R6, R9, R3 ;  /* 0x0000000906037223 */ /* 0x010fc80000000003 */
[----:B------:R4:W0:Y:S03]  /*0b00*/  F2I.TRUNC.NTZ R10, R3 ;  /* 0x00000003000a7305 */ /* 0x000826000020f100 */
.L_x_4:
[----:B------:R-:W-:Y:S05]  /*0b10*/  BRA.U UP1, `(.L_x_2) ;  /* 0x0000000101307547 */ /* 0x000fea000b800000 */
[----:B--2-4-:R-:W2:Y:S01]  /*0b20*/  LDC.64 R2, c[0x0][0x380] ;  /* 0x0000e000ff027b82 */ /* 0x014ea20000000a00 */
[----:B------:R-:W-:Y:S02]  /*0b30*/  MOV R9, UR4 ;  /* 0x0000000400097c02 */ /* 0x000fe40008000f00 */
[----:B------:R-:W-:-:S03]  /*0b40*/  IADD3 R7, PT, PT, R11, UR4, RZ ;  /* 0x000000040b077c10 */ /* 0x000fc6000fffe0ff */
[----:B------:R-:W-:Y:S02]  /*0b50*/  IMAD R9, R9, UR12, R0 ;  /* 0x0000000c09097c24 */ /* 0x000fe4000f8e0200 */
[----:B------:R-:W4:Y:S01]  /*0b60*/  LDC.64 R4, c[0x0][0x388] ;  /* 0x0000e200ff047b82 */ /* 0x000f220000000a00 */
[----:B--2---:R-:W-:-:S06]  /*0b70*/  IMAD.WIDE.U32 R2, R7, 0x4, R2 ;  /* 0x0000000407027825 */ /* 0x004fcc00078e0002 */
[----:B0-----:R-:W2:Y:S01]  /*0b80*/  LDG.E R2, desc[UR10][R2.64] ;  /* 0x0000000a02027981 */ /* 0x001ea2000c1e1900 */
[----:B----4-:R-:W-:-:S06]  /*0b90*/  IMAD.WIDE R4, R9, 0x4, R4 ;  /* 0x0000000409047825 */ /* 0x010fcc00078e0204 */
[----:B------:R-:W2:Y:S01]  /*0ba0*/  LDG.E R5, desc[UR10][R4.64] ;  /* 0x0000000a04057981 */ /* 0x000ea2000c1e1900 */
[----:B-1-3--:R-:W-:-:S05]  /*0bb0*/  I2FP.F32.S32 R7, R10 ;  /* 0x0000000a00077245 */ /* 0x00afca0000201400 */
[----:B--2---:R-:W-:-:S06]  /*0bc0*/  FFMA R10, R2, R5, R7 ;  /* 0x00000005020a7223 */ /* 0x004fcc0000000007 */
[----:B------:R-:W0:Y:S02]  /*0bd0*/  F2I.TRUNC.NTZ R10, R10 ;  /* 0x0000000a000a7305 */ /* 0x000e24000020f100 */
.L_x_2:
[----:B--2-4-:R-:W2:Y:S01]  /*0be0*/  LDC.64 R2, c[0x0][0x390] ;  /* 0x0000e400ff027b82 */ /* 0x014ea20000000a00 */
[----:B------:R-:W-:Y:S02]  /*0bf0*/  IADD3 R11, PT, PT, R0, R11, RZ ;  /* 0x0000000b000b7210 */ /* 0x000fe40007ffe0ff */
[----:B01-3--:R-:W-:-:S03]  /*0c00*/  I2FP.F32.S32 R5, R10 ;  /* 0x0000000a00057245 */ /* 0x00bfc60000201400 */
[----:B--2---:R-:W-:-:S05]  /*0c10*/  IMAD.WIDE R2, R11, 0x4, R2 ;  /* 0x000000040b027825 */ /* 0x004fca00078e0202 */
[----:B------:R-:W-:Y:S01]  /*0c20*/  STG.E desc[UR10][R2.64], R5 ;  /* 0x0000000502007986 */ /* 0x000fe2000c10190a */
[----:B------:R-:W-:Y:S05]  /*0c30*/  EXIT ;  /* 0x000000000000794d */ /* 0x000fea0003800000 */
.L_x_5:
[----:B------:R-:W-:-:S00]  /*0c40*/  BRA `(.L_x_5) ;  /* 0xfffffffc00fc7947 */ /* 0x000fc0000383ffff */
[----:B------:R-:W-:-:S00]  /*0c50*/  NOP ;  /* 0x0000000000007918 */ /* 0x000fc00000000000 */
        /* <DEDUP_REMOVED lines=10> */
.L_x_6:


//--------------------- .nv.shared.reserved.0     --------------------------
	.section	.nv.shared.reserved.0,"aw",@nobits
	.weak		__nv_reservedSMEM_offset_0_alias
	.size		__nv_reservedSMEM_offset_0_alias, 0, 64
	.other		__nv_reservedSMEM_offset_0_alias,@"STO_CUDA_RESERVED_SHARED STV_DEFAULT"
__nv_reservedSMEM_offset_0_alias:
	.zero		0
	.zero		64


//--------------------- .nv.constant0._Z15matrixMulKernelPfS_S_i --------------------------
	.section	.nv.constant0._Z15matrixMulKernelPfS_S_i,"a",@progbits
	.sectionflags	@""
	.align	4
.nv.constant0._Z15matrixMulKernelPfS_S_i:
	.zero		924


//--------------------- SYMBOLS --------------------------

	.type		.nv.reservedSmem.offset0,@object
	.size		.nv.reservedSmem.offset0,0x4
